//
// Generated by NVIDIA NVVM Compiler
//
// Compiler Build ID: CL-36424714
// Cuda compilation tools, release 13.0, V13.0.88
// Based on NVVM 20.0.0
//

.version 9.0
.target sm_100
.address_size 64

	// .globl	_Z15paperBubbleSortPf

.visible .entry _Z15paperBubbleSortPf(
	.param .u64 .ptr .align 1 _Z15paperBubbleSortPf_param_0
)
{
	.reg .pred 	%p<15>;
	.reg .b32 	%r<19>;
	.reg .b32 	%f<24>;
	.reg .b64 	%rd<9>;

	ld.param.u64 	%rd6, [_Z15paperBubbleSortPf_param_0];
	cvta.to.global.u64 	%rd1, %rd6;
	mov.u32 	%r16, %tid.x;
	xor.b32  	%r15, %r16, 10239;
	add.s64 	%rd2, %rd1, 8;
$L__BB0_1:
	max.s32 	%r5, %r15, 1;
	setp.gt.u32 	%p1, %r16, 10238;
	@%p1 bra 	$L__BB0_22;
	and.b32  	%r6, %r5, 3;
	setp.lt.s32 	%p2, %r15, 4;
	mov.b32 	%r18, 0;
	@%p2 bra 	$L__BB0_13;
	and.b32  	%r18, %r5, 2147483644;
	ld.global.f32 	%f17, [%rd1];
	neg.s32 	%r17, %r18;
	mov.u64 	%rd8, %rd2;
$L__BB0_4:
	ld.global.f32 	%f18, [%rd8+-4];
	setp.leu.f32 	%p3, %f17, %f18;
	@%p3 bra 	$L__BB0_6;
	st.global.f32 	[%rd8+-8], %f18;
	st.global.f32 	[%rd8+-4], %f17;
	mov.f32 	%f18, %f17;
$L__BB0_6:
	ld.global.f32 	%f19, [%rd8];
	setp.leu.f32 	%p4, %f18, %f19;
	@%p4 bra 	$L__BB0_8;
	st.global.f32 	[%rd8+-4], %f19;
	st.global.f32 	[%rd8], %f18;
	mov.f32 	%f19, %f18;
$L__BB0_8:
	ld.global.f32 	%f20, [%rd8+4];
	setp.leu.f32 	%p5, %f19, %f20;
	@%p5 bra 	$L__BB0_10;
	st.global.f32 	[%rd8], %f20;
	st.global.f32 	[%rd8+4], %f19;
	mov.f32 	%f20, %f19;
$L__BB0_10:
	ld.global.f32 	%f17, [%rd8+8];
	setp.leu.f32 	%p6, %f20, %f17;
	@%p6 bra 	$L__BB0_12;
	st.global.f32 	[%rd8+4], %f17;
	st.global.f32 	[%rd8+8], %f20;
	mov.f32 	%f17, %f20;
$L__BB0_12:
	add.s32 	%r17, %r17, 4;
	add.s64 	%rd8, %rd8, 16;
	setp.ne.s32 	%p7, %r17, 0;
	@%p7 bra 	$L__BB0_4;
$L__BB0_13:
	setp.eq.s32 	%p8, %r6, 0;
	@%p8 bra 	$L__BB0_22;
	mul.wide.u32 	%rd7, %r18, 4;
	add.s64 	%rd5, %rd1, %rd7;
	ld.global.f32 	%f11, [%rd5];
	ld.global.f32 	%f22, [%rd5+4];
	setp.leu.f32 	%p9, %f11, %f22;
	@%p9 bra 	$L__BB0_16;
	st.global.f32 	[%rd5], %f22;
	st.global.f32 	[%rd5+4], %f11;
	mov.f32 	%f22, %f11;
$L__BB0_16:
	setp.eq.s32 	%p10, %r6, 1;
	@%p10 bra 	$L__BB0_22;
	ld.global.f32 	%f23, [%rd5+8];
	setp.leu.f32 	%p11, %f22, %f23;
	@%p11 bra 	$L__BB0_19;
	st.global.f32 	[%rd5+4], %f23;
	st.global.f32 	[%rd5+8], %f22;
	mov.f32 	%f23, %f22;
$L__BB0_19:
	setp.eq.s32 	%p12, %r6, 2;
	@%p12 bra 	$L__BB0_22;
	ld.global.f32 	%f16, [%rd5+12];
	setp.leu.f32 	%p13, %f23, %f16;
	@%p13 bra 	$L__BB0_22;
	st.global.f32 	[%rd5+8], %f16;
	st.global.f32 	[%rd5+12], %f23;
$L__BB0_22:
	add.s32 	%r16, %r16, 1;
	add.s32 	%r15, %r15, -1;
	setp.ne.s32 	%p14, %r16, 10240;
	@%p14 bra 	$L__BB0_1;
	ret;

}


// ===== COMPILED SASS (sm_100) =====

	.target	sm_100

	.elftype	@"ET_EXEC"


//--------------------- .note.nv.tkinfo           --------------------------
	.section	.note.nv.tkinfo,"",@"SHT_NOTE"
	.sectionflags	@"SHF_NOTE_NV_TKINFO"
	.tkinfo
        /*0018*/ 	.word	0x00000002
        /*0030*/ 	.string	""
        /*0030*/ 	.string	"ptxas"
        /*0030*/ 	.string	"Cuda compilation tools, release 13.0, V13.0.88"
        /*0030*/ 	.string	"Build cuda_13.0.r13.0/compiler.36424714_0"
        /*0030*/ 	.string	"-arch sm_100 -m 64 "



//--------------------- .note.nv.cuinfo           --------------------------
	.section	.note.nv.cuinfo,"",@"SHT_NOTE"
	.sectionflags	@"SHF_NOTE_NV_CUINFO"
        /*0018*/ 	.short	0x0002
        /*001a*/ 	.short	0x0064
        /*001c*/ 	.short	0x0082
	.zero		2


//--------------------- .nv.info                  --------------------------
	.section	.nv.info,"",@"SHT_CUDA_INFO"
	.align	4


	//----- nvinfo : EIATTR_REGCOUNT
	.align		4
        /*0000*/ 	.byte	0x04, 0x2f
        /*0002*/ 	.short	(.L_1 - .L_0)
	.align		4
.L_0:
        /*0004*/ 	.word	index@(_Z15paperBubbleSortPf)
        /*0008*/ 	.word	0x00000010


	//----- nvinfo : EIATTR_FRAME_SIZE
	.align		4
.L_1:
        /*000c*/ 	.byte	0x04, 0x11
        /*000e*/ 	.short	(.L_3 - .L_2)
	.align		4
.L_2:
        /*0010*/ 	.word	index@(_Z15paperBubbleSortPf)
        /*0014*/ 	.word	0x00000000


	//----- nvinfo : EIATTR_MIN_STACK_SIZE
	.align		4
.L_3:
        /*0018*/ 	.byte	0x04, 0x12
        /*001a*/ 	.short	(.L_5 - .L_4)
	.align		4
.L_4:
        /*001c*/ 	.word	index@(_Z15paperBubbleSortPf)
        /*0020*/ 	.word	0x00000000
.L_5:


//--------------------- .nv.compat                --------------------------
	.section	.nv.compat,"",@"SHT_CUDA_COMPAT_INFO"
	.align	4
        /*0000*/ 	.byte	0x02, 0x09, 0x00, 0x00, 0x02, 0x02, 0x01, 0x00, 0x02, 0x05, 0x05, 0x00, 0x03, 0x07, 0x01, 0x01
        /*0010*/ 	.byte	0x02, 0x03, 0x00, 0x00, 0x02, 0x06, 0x01, 0x00, 0x04, 0x0b, 0x08, 0x00, 0x09, 0x00, 0x00, 0x00
        /*0020*/ 	.byte	0x00, 0x00, 0x00, 0x00


//--------------------- .nv.info._Z15paperBubbleSortPf --------------------------
	.section	.nv.info._Z15paperBubbleSortPf,"",@"SHT_CUDA_INFO"
	.sectionflags	@""
	.align	4


	//----- nvinfo : EIATTR_CUDA_API_VERSION
	.align		4
        /*0000*/ 	.byte	0x04, 0x37
        /*0002*/ 	.short	(.L_7 - .L_6)
.L_6:
        /*0004*/ 	.word	0x00000082


	//----- nvinfo : EIATTR_KPARAM_INFO
	.align		4
.L_7:
        /*0008*/ 	.byte	0x04, 0x17
        /*000a*/ 	.short	(.L_9 - .L_8)
.L_8:
        /*000c*/ 	.word	0x00000000
        /*0010*/ 	.short	0x0000
        /*0012*/ 	.short	0x0000
        /*0014*/ 	.byte	0x00, 0xf5, 0x21, 0x00


	//----- nvinfo : EIATTR_SPARSE_MMA_MASK
	.align		4
.L_9:
        /*0018*/ 	.byte	0x03, 0x50
        /*001a*/ 	.short	0x0000


	//----- nvinfo : EIATTR_MAXREG_COUNT
	.align		4
        /*001c*/ 	.byte	0x03, 0x1b
        /*001e*/ 	.short	0x00ff


	//----- nvinfo : EIATTR_MERCURY_ISA_VERSION
	.align		4
        /*0020*/ 	.byte	0x03, 0x5f
        /*0022*/ 	.short	0x0101


	//----- nvinfo : EIATTR_VRC_CTA_INIT_COUNT
	.align		4
        /*0024*/ 	.byte	0x02, 0x4a
	.zero		1
	.zero		1


	//----- nvinfo : EIATTR_EXIT_INSTR_OFFSETS
	.align		4
        /*0028*/ 	.byte	0x04, 0x1c
        /*002a*/ 	.short	(.L_11 - .L_10)


	//   ....[0]....
.L_10:
        /*002c*/ 	.word	0x000004e0


	//----- nvinfo : EIATTR_CRS_STACK_SIZE
	.align		4
.L_11:
        /*0030*/ 	.byte	0x04, 0x1e
        /*0032*/ 	.short	(.L_13 - .L_12)
.L_12:
        /*0034*/ 	.word	0x00000000


	//----- nvinfo : EIATTR_CBANK_PARAM_SIZE
	.align		4
.L_13:
        /*0038*/ 	.byte	0x03, 0x19
        /*003a*/ 	.short	0x0008


	//----- nvinfo : EIATTR_PARAM_CBANK
	.align		4
        /*003c*/ 	.byte	0x04, 0x0a
        /*003e*/ 	.short	(.L_15 - .L_14)
	.align		4
.L_14:
        /*0040*/ 	.word	index@(.nv.constant0._Z15paperBubbleSortPf)
        /*0044*/ 	.short	0x0380
        /*0046*/ 	.short	0x0008


	//----- nvinfo : EIATTR_SW_WAR
	.align		4
.L_15:
        /*0048*/ 	.byte	0x04, 0x36
        /*004a*/ 	.short	(.L_17 - .L_16)
.L_16:
        /*004c*/ 	.word	0x00000008
.L_17:


//--------------------- .nv.callgraph             --------------------------
	.section	.nv.callgraph,"",@"SHT_CUDA_CALLGRAPH"
	.align	4
	.sectionentsize	8
	.align		4
        /*0000*/ 	.word	0x00000000
	.align		4
        /*0004*/ 	.word	0xffffffff
	.align		4
        /*0008*/ 	.word	0x00000000
	.align		4
        /*000c*/ 	.word	0xfffffffe
	.align		4
        /*0010*/ 	.word	0x00000000
	.align		4
        /*0014*/ 	.word	0xfffffffd
	.align		4
        /*0018*/ 	.word	0x00000000
	.align		4
        /*001c*/ 	.word	0xfffffffc


//--------------------- .text._Z15paperBubbleSortPf --------------------------
	.section	.text._Z15paperBubbleSortPf,"ax",@progbits
	.align	128
        .global         _Z15paperBubbleSortPf
        .type           _Z15paperBubbleSortPf,@function
        .size           _Z15paperBubbleSortPf,(.L_x_7 - _Z15paperBubbleSortPf)
        .other          _Z15paperBubbleSortPf,@"STO_CUDA_ENTRY STV_DEFAULT"
_Z15paperBubbleSortPf:
.text._Z15paperBubbleSortPf:
[----:B------:R-:W-:Y:S01]  /*0000*/  LDC R1, c[0x0][0x37c] ;  /* 0x0000df00ff017b82 */ /* 0x000fe20000000800 */
[----:B------:R-:W0:Y:S01]  /*0010*/  S2R R8, SR_TID.X ;  /* 0x0000000000087919 */ /* 0x000e220000002100 */
[----:B------:R-:W1:Y:S01]  /*0020*/  LDCU.64 UR4, c[0x0][0x380] ;  /* 0x00007000ff0477ac */ /* 0x000e620008000a00 */
[----:B------:R-:W2:Y:S01]  /*0030*/  LDCU.64 UR6, c[0x0][0x358] ;  /* 0x00006b00ff0677ac */ /* 0x000ea20008000a00 */
[----:B-1----:R-:W-:-:S04]  /*0040*/  UIADD3 UR4, UP0, UPT, UR4, 0x8, URZ ;  /* 0x0000000804047890 */ /* 0x002fc8000ff1e0ff */
[----:B------:R-:W-:Y:S01]  /*0050*/  UIADD3.X UR5, UPT, UPT, URZ, UR5, URZ, UP0, !UPT ;  /* 0x00000005ff057290 */ /* 0x000fe200087fe4ff */
[----:B0-2---:R-:W-:-:S11]  /*0060*/  LOP3.LUT R10, R8, 0x27ff, RZ, 0x3c, !PT ;  /* 0x000027ff080a7812 */ /* 0x005fd600078e3cff */
.L_x_5:
[C---:B------:R-:W-:Y:S01]  /*0070*/  ISETP.GT.U32.AND P1, PT, R8.reuse, 0x27fe, PT ;  /* 0x000027fe0800780c */ /* 0x040fe20003f24070 */
[----:B------:R-:W-:Y:S01]  /*0080*/  VIADD R8, R8, 0x1 ;  /* 0x0000000108087836 */ /* 0x000fe20000000000 */
[----:B------:R-:W-:Y:S04]  /*0090*/  BSSY.RECONVERGENT B0, `(.L_x_0) ;  /* 0x0000042000007945 */ /* 0x000fe80003800200 */
[----:B------:R-:W-:-:S07]  /*00a0*/  ISETP.NE.AND P0, PT, R8, 0x2800, PT ;  /* 0x000028000800780c */ /* 0x000fce0003f05270 */
[----:B0-----:R-:W-:Y:S06]  /*00b0*/  @P1 BRA `(.L_x_1) ;  /* 0x0000000000fc1947 */ /* 0x001fec0003800000 */
[C---:B------:R-:W-:Y:S01]  /*00c0*/  ISETP.GE.AND P2, PT, R10.reuse, 0x4, PT ;  /* 0x000000040a00780c */ /* 0x040fe20003f46270 */
[----:B------:R-:W-:Y:S01]  /*00d0*/  BSSY.RECONVERGENT B1, `(.L_x_2) ;  /* 0x0000027000017945 */ /* 0x000fe20003800200 */
[----:B------:R-:W-:Y:S01]  /*00e0*/  VIMNMX R0, PT, PT, R10, 0x1, !PT ;  /* 0x000000010a007848 */ /* 0x000fe20007fe0100 */
[----:B------:R-:W-:-:S03]  /*00f0*/  IMAD.MOV.U32 R5, RZ, RZ, RZ ;  /* 0x000000ffff057224 */ /* 0x000fc600078e00ff */
[----:B------:R-:W-:-:S04]  /*0100*/  LOP3.LUT R12, R0, 0x3, RZ, 0xc0, !PT ;  /* 0x00000003000c7812 */ /* 0x000fc800078ec0ff */
[----:B------:R-:W-:-:S03]  /*0110*/  ISETP.NE.AND P1, PT, R12, RZ, PT ;  /* 0x000000ff0c00720c */ /* 0x000fc60003f25270 */
[----:B------:R-:W-:Y:S10]  /*0120*/  @!P2 BRA `(.L_x_3) ;  /* 0x000000000084a947 */ /* 0x000ff40003800000 */
[----:B------:R-:W0:Y:S02]  /*0130*/  LDC.64 R2, c[0x0][0x380] ;  /* 0x0000e000ff027b82 */ /* 0x000e240000000a00 */
[----:B0-----:R0:W5:Y:S01]  /*0140*/  LDG.E R7, desc[UR6][R2.64] ;  /* 0x0000000602077981 */ /* 0x001162000c1e1900 */
[----:B------:R-:W-:Y:S01]  /*0150*/  LOP3.LUT R5, R0, 0x7ffffffc, RZ, 0xc0, !PT ;  /* 0x7ffffffc00057812 */ /* 0x000fe200078ec0ff */
[----:B------:R-:W-:Y:S02]  /*0160*/  IMAD.U32 R6, RZ, RZ, UR4 ;  /* 0x00000004ff067e24 */ /* 0x000fe4000f8e00ff */
[----:B------:R-:W-:Y:S02]  /*0170*/  IMAD.U32 R13, RZ, RZ, UR5 ;  /* 0x00000005ff0d7e24 */ /* 0x000fe4000f8e00ff */
[----:B------:R-:W-:-:S07]  /*0180*/  IMAD.MOV R0, RZ, RZ, -R5 ;  /* 0x000000ffff007224 */ /* 0x000fce00078e0a05 */
.L_x_4:
[----:B0-----:R-:W-:Y:S02]  /*0190*/  IMAD.MOV.U32 R2, RZ, RZ, R6 ;  /* 0x000000ffff027224 */ /* 0x001fe400078e0006 */
[----:B------:R-:W-:-:S05]  /*01a0*/  IMAD.MOV.U32 R3, RZ, RZ, R13 ;  /* 0x000000ffff037224 */ /* 0x000fca00078e000d */
[----:B------:R-:W2:Y:S04]  /*01b0*/  LDG.E R9, desc[UR6][R2.64+-0x4] ;  /* 0xfffffc0602097981 */ /* 0x000ea8000c1e1900 */
[----:B------:R-:W3:Y:S04]  /*01c0*/  LDG.E R11, desc[UR6][R2.64] ;  /* 0x00000006020b7981 */ /* 0x000ee8000c1e1900 */
[----:B------:R-:W4:Y:S01]  /*01d0*/  LDG.E R4, desc[UR6][R2.64+0x4] ;  /* 0x0000040602047981 */ /* 0x000f22000c1e1900 */
[----:B--2--5:R-:W-:-:S13]  /*01e0*/  FSETP.GT.AND P2, PT, R7, R9, PT ;  /* 0x000000090700720b */ /* 0x024fda0003f44000 */
[----:B------:R0:W-:Y:S04]  /*01f0*/  @P2 STG.E desc[UR6][R2.64+-0x8], R9 ;  /* 0xfffff80902002986 */ /* 0x0001e8000c101906 */
[----:B------:R1:W-:Y:S01]  /*0200*/  @P2 STG.E desc[UR6][R2.64+-0x4], R7 ;  /* 0xfffffc0702002986 */ /* 0x0003e2000c101906 */
[----:B0-----:R-:W-:-:S03]  /*0210*/  @P2 IMAD.MOV.U32 R9, RZ, RZ, R7 ;  /* 0x000000ffff092224 */ /* 0x001fc600078e0007 */
[----:B-1----:R-:W2:Y:S02]  /*0220*/  LDG.E R7, desc[UR6][R2.64+0x8] ;  /* 0x0000080602077981 */ /* 0x002ea4000c1e1900 */
[----:B---3--:R-:W-:Y:S01]  /*0230*/  FSETP.GT.AND P2, PT, R9, R11, PT ;  /* 0x0000000b0900720b */ /* 0x008fe20003f44000 */
[----:B------:R-:W-:-:S05]  /*0240*/  VIADD R0, R0, 0x4 ;  /* 0x0000000400007836 */ /* 0x000fca0000000000 */
[----:B------:R-:W-:-:S07]  /*0250*/  ISETP.NE.AND P4, PT, R0, RZ, PT ;  /* 0x000000ff0000720c */ /* 0x000fce0003f85270 */
[----:B------:R0:W-:Y:S04]  /*0260*/  @P2 STG.E desc[UR6][R2.64+-0x4], R11 ;  /* 0xfffffc0b02002986 */ /* 0x0001e8000c101906 */
[----:B------:R-:W-:Y:S01]  /*0270*/  @P2 STG.E desc[UR6][R2.64], R9 ;  /* 0x0000000902002986 */ /* 0x000fe2000c101906 */
[----:B0-----:R-:W-:-:S05]  /*0280*/  @P2 IMAD.MOV.U32 R11, RZ, RZ, R9 ;  /* 0x000000ffff0b2224 */ /* 0x001fca00078e0009 */
[----:B----4-:R-:W-:-:S13]  /*0290*/  FSETP.GT.AND P3, PT, R11, R4, PT ;  /* 0x000000040b00720b */ /* 0x010fda0003f64000 */
[----:B------:R0:W-:Y:S04]  /*02a0*/  @P3 STG.E desc[UR6][R2.64], R4 ;  /* 0x0000000402003986 */ /* 0x0001e8000c101906 */
[----:B------:R-:W-:Y:S01]  /*02b0*/  @P3 STG.E desc[UR6][R2.64+0x4], R11 ;  /* 0x0000040b02003986 */ /* 0x000fe2000c101906 */
[----:B0-----:R-:W-:Y:S01]  /*02c0*/  @P3 IMAD.MOV.U32 R4, RZ, RZ, R11 ;  /* 0x000000ffff043224 */ /* 0x001fe200078e000b */
[----:B------:R-:W-:-:S05]  /*02d0*/  IADD3 R6, P3, PT, R2, 0x10, RZ ;  /* 0x0000001002067810 */ /* 0x000fca0007f7e0ff */
[----:B------:R-:W-:Y:S01]  /*02e0*/  IMAD.X R13, RZ, RZ, R3, P3 ;  /* 0x000000ffff0d7224 */ /* 0x000fe200018e0603 */
[----:B--2---:R-:W-:-:S13]  /*02f0*/  FSETP.GT.AND P2, PT, R4, R7, PT ;  /* 0x000000070400720b */ /* 0x004fda0003f44000 */
[----:B------:R-:W-:Y:S04]  /*0300*/  @P2 STG.E desc[UR6][R2.64+0x8], R4 ;  /* 0x0000080402002986 */ /* 0x000fe8000c101906 */
[----:B------:R0:W-:Y:S02]  /*0310*/  @P2 STG.E desc[UR6][R2.64+0x4], R7 ;  /* 0x0000040702002986 */ /* 0x0001e4000c101906 */
[----:B0-----:R-:W-:Y:S01]  /*0320*/  @P2 IMAD.MOV.U32 R7, RZ, RZ, R4 ;  /* 0x000000ffff072224 */ /* 0x001fe200078e0004 */
[----:B------:R-:W-:Y:S06]  /*0330*/  @P4 BRA `(.L_x_4) ;  /* 0xfffffffc00944947 */ /* 0x000fec000383ffff */
.L_x_3:
[----:B------:R-:W-:Y:S05]  /*0340*/  BSYNC.RECONVERGENT B1 ;  /* 0x0000000000017941 */ /* 0x000fea0003800200 */
.L_x_2:
[----:B------:R-:W-:Y:S05]  /*0350*/  @!P1 BRA `(.L_x_1) ;  /* 0x0000000000549947 */ /* 0x000fea0003800000 */
[----:B------:R-:W0:Y:S02]  /*0360*/  LDC.64 R2, c[0x0][0x380] ;  /* 0x0000e000ff027b82 */ /* 0x000e240000000a00 */
[----:B0-----:R-:W-:-:S05]  /*0370*/  IMAD.WIDE.U32 R2, R5, 0x4, R2 ;  /* 0x0000000405027825 */ /* 0x001fca00078e0002 */
[----:B------:R-:W2:Y:S04]  /*0380*/  LDG.E R0, desc[UR6][R2.64] ;  /* 0x0000000602007981 */ /* 0x000ea8000c1e1900 */
[----:B------:R-:W2:Y:S01]  /*0390*/  LDG.E R5, desc[UR6][R2.64+0x4] ;  /* 0x0000040602057981 */ /* 0x000ea2000c1e1900 */
[----:B------:R-:W-:Y:S02]  /*03a0*/  ISETP.NE.AND P2, PT, R12, 0x1, PT ;  /* 0x000000010c00780c */ /* 0x000fe40003f45270 */
[----:B--2---:R-:W-:-:S13]  /*03b0*/  FSETP.GT.AND P1, PT, R0, R5, PT ;  /* 0x000000050000720b */ /* 0x004fda0003f24000 */
[----:B------:R-:W-:Y:S04]  /*03c0*/  @P1 STG.E desc[UR6][R2.64+0x4], R0 ;  /* 0x0000040002001986 */ /* 0x000fe8000c101906 */
[----:B------:R0:W-:Y:S02]  /*03d0*/  @P1 STG.E desc[UR6][R2.64], R5 ;  /* 0x0000000502001986 */ /* 0x0001e4000c101906 */
[----:B0-----:R-:W-:Y:S01]  /*03e0*/  @P1 IMAD.MOV.U32 R5, RZ, RZ, R0 ;  /* 0x000000ffff051224 */ /* 0x001fe200078e0000 */
[----:B------:R-:W-:Y:S06]  /*03f0*/  @!P2 BRA `(.L_x_1) ;  /* 0x00000000002ca947 */ /* 0x000fec0003800000 */
[----:B------:R-:W2:Y:S01]  /*0400*/  LDG.E R7, desc[UR6][R2.64+0x8] ;  /* 0x0000080602077981 */ /* 0x000ea2000c1e1900 */
[----:B------:R-:W-:Y:S02]  /*0410*/  ISETP.NE.AND P2, PT, R12, 0x2, PT ;  /* 0x000000020c00780c */ /* 0x000fe40003f45270 */
[----:B--2---:R-:W-:-:S13]  /*0420*/  FSETP.GT.AND P1, PT, R5, R7, PT ;  /* 0x000000070500720b */ /* 0x004fda0003f24000 */
[----:B------:R-:W-:Y:S04]  /*0430*/  @P1 STG.E desc[UR6][R2.64+0x8], R5 ;  /* 0x0000080502001986 */ /* 0x000fe8000c101906 */
[----:B------:R0:W-:Y:S02]  /*0440*/  @P1 STG.E desc[UR6][R2.64+0x4], R7 ;  /* 0x0000040702001986 */ /* 0x0001e4000c101906 */
[----:B0-----:R-:W-:Y:S01]  /*0450*/  @P1 IMAD.MOV.U32 R7, RZ, RZ, R5 ;  /* 0x000000ffff071224 */ /* 0x001fe200078e0005 */
[----:B------:R-:W-:Y:S06]  /*0460*/  @!P2 BRA `(.L_x_1) ;  /* 0x000000000010a947 */ /* 0x000fec0003800000 */
[----:B------:R-:W2:Y:S02]  /*0470*/  LDG.E R0, desc[UR6][R2.64+0xc] ;  /* 0x00000c0602007981 */ /* 0x000ea4000c1e1900 */
[----:B--2---:R-:W-:-:S13]  /*0480*/  FSETP.GT.AND P1, PT, R7, R0, PT ;  /* 0x000000000700720b */ /* 0x004fda0003f24000 */
[----:B------:R0:W-:Y:S04]  /*0490*/  @P1 STG.E desc[UR6][R2.64+0x8], R0 ;  /* 0x0000080002001986 */ /* 0x0001e8000c101906 */
[----:B------:R0:W-:Y:S02]  /*04a0*/  @P1 STG.E desc[UR6][R2.64+0xc], R7 ;  /* 0x00000c0702001986 */ /* 0x0001e4000c101906 */
.L_x_1:
[----:B------:R-:W-:Y:S05]  /*04b0*/  BSYNC.RECONVERGENT B0 ;  /* 0x0000000000007941 */ /* 0x000fea0003800200 */
.L_x_0:
[----:B------:R-:W-:Y:S01]  /*04c0*/  VIADD R10, R10, 0xffffffff ;  /* 0xffffffff0a0a7836 */ /* 0x000fe20000000000 */
[----:B------:R-:W-:Y:S06]  /*04d0*/  @P0 BRA `(.L_x_5) ;  /* 0xfffffff800e40947 */ /* 0x000fec000383ffff */
[----:B------:R-:W-:Y:S05]  /*04e0*/  EXIT ;  /* 0x000000000000794d */ /* 0x000fea0003800000 */
.L_x_6:
[----:B------:R-:W-:-:S00]  /*04f0*/  BRA `(.L_x_6) ;  /* 0xfffffffc00fc7947 */ /* 0x000fc0000383ffff */
[----:B------:R-:W-:-:S00]  /*0500*/  NOP ;  /* 0x0000000000007918 */ /* 0x000fc00000000000 */
[----:B------:R-:W-:-:S00]  /*0510*/  NOP ;  /* 0x0000000000007918 */ /* 0x000fc00000000000 */
[----:B------:R-:W-:-:S00]  /*0520*/  NOP ;  /* 0x0000000000007918 */ /* 0x000fc00000000000 */
[----:B------:R-:W-:-:S00]  /*0530*/  NOP ;  /* 0x0000000000007918 */ /* 0x000fc00000000000 */
[----:B------:R-:W-:-:S00]  /*0540*/  NOP ;  /* 0x0000000000007918 */ /* 0x000fc00000000000 */
[----:B------:R-:W-:-:S00]  /*0550*/  NOP ;  /* 0x0000000000007918 */ /* 0x000fc00000000000 */
[----:B------:R-:W-:-:S00]  /*0560*/  NOP ;  /* 0x0000000000007918 */ /* 0x000fc00000000000 */
[----:B------:R-:W-:-:S00]  /*0570*/  NOP ;  /* 0x0000000000007918 */ /* 0x000fc00000000000 */
.L_x_7:


//--------------------- .nv.shared.reserved.0     --------------------------
	.section	.nv.shared.reserved.0,"aw",@nobits
	.weak		__nv_reservedSMEM_offset_0_alias
	.size		__nv_reservedSMEM_offset_0_alias, 0, 64
	.other		__nv_reservedSMEM_offset_0_alias,@"STO_CUDA_RESERVED_SHARED STV_DEFAULT"
__nv_reservedSMEM_offset_0_alias:
	.zero		0
	.zero		64


//--------------------- .nv.constant0._Z15paperBubbleSortPf --------------------------
	.section	.nv.constant0._Z15paperBubbleSortPf,"a",@progbits
	.sectionflags	@""
	.align	4
.nv.constant0._Z15paperBubbleSortPf:
	.zero		904


//--------------------- SYMBOLS --------------------------

	.type		.nv.reservedSmem.offset0,@object
	.size		.nv.reservedSmem.offset0,0x4
